//
// Generated by NVIDIA NVVM Compiler
//
// Compiler Build ID: CL-36424714
// Cuda compilation tools, release 13.0, V13.0.88
// Based on NVVM 20.0.0
//

.version 9.0
.target sm_100
.address_size 64

	// .globl	_Z11MatMult_onePiS_S_

.visible .entry _Z11MatMult_onePiS_S_(
	.param .u64 .ptr .align 1 _Z11MatMult_onePiS_S__param_0,
	.param .u64 .ptr .align 1 _Z11MatMult_onePiS_S__param_1,
	.param .u64 .ptr .align 1 _Z11MatMult_onePiS_S__param_2
)
{
	.reg .b32 	%r<246>;
	.reg .b64 	%rd<10>;

	ld.param.u64 	%rd1, [_Z11MatMult_onePiS_S__param_0];
	ld.param.u64 	%rd2, [_Z11MatMult_onePiS_S__param_1];
	ld.param.u64 	%rd3, [_Z11MatMult_onePiS_S__param_2];
	cvta.to.global.u64 	%rd4, %rd2;
	cvta.to.global.u64 	%rd5, %rd1;
	cvta.to.global.u64 	%rd6, %rd3;
	mov.u32 	%r1, %tid.x;
	mul.lo.s32 	%r2, %r1, 9;
	mul.wide.u32 	%rd7, %r2, 4;
	add.s64 	%rd8, %rd5, %rd7;
	ld.global.u32 	%r3, [%rd8];
	ld.global.u32 	%r4, [%rd4];
	mul.lo.s32 	%r5, %r4, %r3;
	ld.global.u32 	%r6, [%rd8+4];
	ld.global.u32 	%r7, [%rd4+36];
	mad.lo.s32 	%r8, %r7, %r6, %r5;
	ld.global.u32 	%r9, [%rd8+8];
	ld.global.u32 	%r10, [%rd4+72];
	mad.lo.s32 	%r11, %r10, %r9, %r8;
	ld.global.u32 	%r12, [%rd8+12];
	ld.global.u32 	%r13, [%rd4+108];
	mad.lo.s32 	%r14, %r13, %r12, %r11;
	ld.global.u32 	%r15, [%rd8+16];
	ld.global.u32 	%r16, [%rd4+144];
	mad.lo.s32 	%r17, %r16, %r15, %r14;
	ld.global.u32 	%r18, [%rd8+20];
	ld.global.u32 	%r19, [%rd4+180];
	mad.lo.s32 	%r20, %r19, %r18, %r17;
	ld.global.u32 	%r21, [%rd8+24];
	ld.global.u32 	%r22, [%rd4+216];
	mad.lo.s32 	%r23, %r22, %r21, %r20;
	ld.global.u32 	%r24, [%rd8+28];
	ld.global.u32 	%r25, [%rd4+252];
	mad.lo.s32 	%r26, %r25, %r24, %r23;
	ld.global.u32 	%r27, [%rd8+32];
	ld.global.u32 	%r28, [%rd4+288];
	mad.lo.s32 	%r29, %r28, %r27, %r26;
	add.s64 	%rd9, %rd6, %rd7;
	st.global.u32 	[%rd9], %r29;
	ld.global.u32 	%r30, [%rd8];
	ld.global.u32 	%r31, [%rd4+4];
	mul.lo.s32 	%r32, %r31, %r30;
	ld.global.u32 	%r33, [%rd8+4];
	ld.global.u32 	%r34, [%rd4+40];
	mad.lo.s32 	%r35, %r34, %r33, %r32;
	ld.global.u32 	%r36, [%rd8+8];
	ld.global.u32 	%r37, [%rd4+76];
	mad.lo.s32 	%r38, %r37, %r36, %r35;
	ld.global.u32 	%r39, [%rd8+12];
	ld.global.u32 	%r40, [%rd4+112];
	mad.lo.s32 	%r41, %r40, %r39, %r38;
	ld.global.u32 	%r42, [%rd8+16];
	ld.global.u32 	%r43, [%rd4+148];
	mad.lo.s32 	%r44, %r43, %r42, %r41;
	ld.global.u32 	%r45, [%rd8+20];
	ld.global.u32 	%r46, [%rd4+184];
	mad.lo.s32 	%r47, %r46, %r45, %r44;
	ld.global.u32 	%r48, [%rd8+24];
	ld.global.u32 	%r49, [%rd4+220];
	mad.lo.s32 	%r50, %r49, %r48, %r47;
	ld.global.u32 	%r51, [%rd8+28];
	ld.global.u32 	%r52, [%rd4+256];
	mad.lo.s32 	%r53, %r52, %r51, %r50;
	ld.global.u32 	%r54, [%rd8+32];
	ld.global.u32 	%r55, [%rd4+292];
	mad.lo.s32 	%r56, %r55, %r54, %r53;
	st.global.u32 	[%rd9+4], %r56;
	ld.global.u32 	%r57, [%rd8];
	ld.global.u32 	%r58, [%rd4+8];
	mul.lo.s32 	%r59, %r58, %r57;
	ld.global.u32 	%r60, [%rd8+4];
	ld.global.u32 	%r61, [%rd4+44];
	mad.lo.s32 	%r62, %r61, %r60, %r59;
	ld.global.u32 	%r63, [%rd8+8];
	ld.global.u32 	%r64, [%rd4+80];
	mad.lo.s32 	%r65, %r64, %r63, %r62;
	ld.global.u32 	%r66, [%rd8+12];
	ld.global.u32 	%r67, [%rd4+116];
	mad.lo.s32 	%r68, %r67, %r66, %r65;
	ld.global.u32 	%r69, [%rd8+16];
	ld.global.u32 	%r70, [%rd4+152];
	mad.lo.s32 	%r71, %r70, %r69, %r68;
	ld.global.u32 	%r72, [%rd8+20];
	ld.global.u32 	%r73, [%rd4+188];
	mad.lo.s32 	%r74, %r73, %r72, %r71;
	ld.global.u32 	%r75, [%rd8+24];
	ld.global.u32 	%r76, [%rd4+224];
	mad.lo.s32 	%r77, %r76, %r75, %r74;
	ld.global.u32 	%r78, [%rd8+28];
	ld.global.u32 	%r79, [%rd4+260];
	mad.lo.s32 	%r80, %r79, %r78, %r77;
	ld.global.u32 	%r81, [%rd8+32];
	ld.global.u32 	%r82, [%rd4+296];
	mad.lo.s32 	%r83, %r82, %r81, %r80;
	st.global.u32 	[%rd9+8], %r83;
	ld.global.u32 	%r84, [%rd8];
	ld.global.u32 	%r85, [%rd4+12];
	mul.lo.s32 	%r86, %r85, %r84;
	ld.global.u32 	%r87, [%rd8+4];
	ld.global.u32 	%r88, [%rd4+48];
	mad.lo.s32 	%r89, %r88, %r87, %r86;
	ld.global.u32 	%r90, [%rd8+8];
	ld.global.u32 	%r91, [%rd4+84];
	mad.lo.s32 	%r92, %r91, %r90, %r89;
	ld.global.u32 	%r93, [%rd8+12];
	ld.global.u32 	%r94, [%rd4+120];
	mad.lo.s32 	%r95, %r94, %r93, %r92;
	ld.global.u32 	%r96, [%rd8+16];
	ld.global.u32 	%r97, [%rd4+156];
	mad.lo.s32 	%r98, %r97, %r96, %r95;
	ld.global.u32 	%r99, [%rd8+20];
	ld.global.u32 	%r100, [%rd4+192];
	mad.lo.s32 	%r101, %r100, %r99, %r98;
	ld.global.u32 	%r102, [%rd8+24];
	ld.global.u32 	%r103, [%rd4+228];
	mad.lo.s32 	%r104, %r103, %r102, %r101;
	ld.global.u32 	%r105, [%rd8+28];
	ld.global.u32 	%r106, [%rd4+264];
	mad.lo.s32 	%r107, %r106, %r105, %r104;
	ld.global.u32 	%r108, [%rd8+32];
	ld.global.u32 	%r109, [%rd4+300];
	mad.lo.s32 	%r110, %r109, %r108, %r107;
	st.global.u32 	[%rd9+12], %r110;
	ld.global.u32 	%r111, [%rd8];
	ld.global.u32 	%r112, [%rd4+16];
	mul.lo.s32 	%r113, %r112, %r111;
	ld.global.u32 	%r114, [%rd8+4];
	ld.global.u32 	%r115, [%rd4+52];
	mad.lo.s32 	%r116, %r115, %r114, %r113;
	ld.global.u32 	%r117, [%rd8+8];
	ld.global.u32 	%r118, [%rd4+88];
	mad.lo.s32 	%r119, %r118, %r117, %r116;
	ld.global.u32 	%r120, [%rd8+12];
	ld.global.u32 	%r121, [%rd4+124];
	mad.lo.s32 	%r122, %r121, %r120, %r119;
	ld.global.u32 	%r123, [%rd8+16];
	ld.global.u32 	%r124, [%rd4+160];
	mad.lo.s32 	%r125, %r124, %r123, %r122;
	ld.global.u32 	%r126, [%rd8+20];
	ld.global.u32 	%r127, [%rd4+196];
	mad.lo.s32 	%r128, %r127, %r126, %r125;
	ld.global.u32 	%r129, [%rd8+24];
	ld.global.u32 	%r130, [%rd4+232];
	mad.lo.s32 	%r131, %r130, %r129, %r128;
	ld.global.u32 	%r132, [%rd8+28];
	ld.global.u32 	%r133, [%rd4+268];
	mad.lo.s32 	%r134, %r133, %r132, %r131;
	ld.global.u32 	%r135, [%rd8+32];
	ld.global.u32 	%r136, [%rd4+304];
	mad.lo.s32 	%r137, %r136, %r135, %r134;
	st.global.u32 	[%rd9+16], %r137;
	ld.global.u32 	%r138, [%rd8];
	ld.global.u32 	%r139, [%rd4+20];
	mul.lo.s32 	%r140, %r139, %r138;
	ld.global.u32 	%r141, [%rd8+4];
	ld.global.u32 	%r142, [%rd4+56];
	mad.lo.s32 	%r143, %r142, %r141, %r140;
	ld.global.u32 	%r144, [%rd8+8];
	ld.global.u32 	%r145, [%rd4+92];
	mad.lo.s32 	%r146, %r145, %r144, %r143;
	ld.global.u32 	%r147, [%rd8+12];
	ld.global.u32 	%r148, [%rd4+128];
	mad.lo.s32 	%r149, %r148, %r147, %r146;
	ld.global.u32 	%r150, [%rd8+16];
	ld.global.u32 	%r151, [%rd4+164];
	mad.lo.s32 	%r152, %r151, %r150, %r149;
	ld.global.u32 	%r153, [%rd8+20];
	ld.global.u32 	%r154, [%rd4+200];
	mad.lo.s32 	%r155, %r154, %r153, %r152;
	ld.global.u32 	%r156, [%rd8+24];
	ld.global.u32 	%r157, [%rd4+236];
	mad.lo.s32 	%r158, %r157, %r156, %r155;
	ld.global.u32 	%r159, [%rd8+28];
	ld.global.u32 	%r160, [%rd4+272];
	mad.lo.s32 	%r161, %r160, %r159, %r158;
	ld.global.u32 	%r162, [%rd8+32];
	ld.global.u32 	%r163, [%rd4+308];
	mad.lo.s32 	%r164, %r163, %r162, %r161;
	st.global.u32 	[%rd9+20], %r164;
	ld.global.u32 	%r165, [%rd8];
	ld.global.u32 	%r166, [%rd4+24];
	mul.lo.s32 	%r167, %r166, %r165;
	ld.global.u32 	%r168, [%rd8+4];
	ld.global.u32 	%r169, [%rd4+60];
	mad.lo.s32 	%r170, %r169, %r168, %r167;
	ld.global.u32 	%r171, [%rd8+8];
	ld.global.u32 	%r172, [%rd4+96];
	mad.lo.s32 	%r173, %r172, %r171, %r170;
	ld.global.u32 	%r174, [%rd8+12];
	ld.global.u32 	%r175, [%rd4+132];
	mad.lo.s32 	%r176, %r175, %r174, %r173;
	ld.global.u32 	%r177, [%rd8+16];
	ld.global.u32 	%r178, [%rd4+168];
	mad.lo.s32 	%r179, %r178, %r177, %r176;
	ld.global.u32 	%r180, [%rd8+20];
	ld.global.u32 	%r181, [%rd4+204];
	mad.lo.s32 	%r182, %r181, %r180, %r179;
	ld.global.u32 	%r183, [%rd8+24];
	ld.global.u32 	%r184, [%rd4+240];
	mad.lo.s32 	%r185, %r184, %r183, %r182;
	ld.global.u32 	%r186, [%rd8+28];
	ld.global.u32 	%r187, [%rd4+276];
	mad.lo.s32 	%r188, %r187, %r186, %r185;
	ld.global.u32 	%r189, [%rd8+32];
	ld.global.u32 	%r190, [%rd4+312];
	mad.lo.s32 	%r191, %r190, %r189, %r188;
	st.global.u32 	[%rd9+24], %r191;
	ld.global.u32 	%r192, [%rd8];
	ld.global.u32 	%r193, [%rd4+28];
	mul.lo.s32 	%r194, %r193, %r192;
	ld.global.u32 	%r195, [%rd8+4];
	ld.global.u32 	%r196, [%rd4+64];
	mad.lo.s32 	%r197, %r196, %r195, %r194;
	ld.global.u32 	%r198, [%rd8+8];
	ld.global.u32 	%r199, [%rd4+100];
	mad.lo.s32 	%r200, %r199, %r198, %r197;
	ld.global.u32 	%r201, [%rd8+12];
	ld.global.u32 	%r202, [%rd4+136];
	mad.lo.s32 	%r203, %r202, %r201, %r200;
	ld.global.u32 	%r204, [%rd8+16];
	ld.global.u32 	%r205, [%rd4+172];
	mad.lo.s32 	%r206, %r205, %r204, %r203;
	ld.global.u32 	%r207, [%rd8+20];
	ld.global.u32 	%r208, [%rd4+208];
	mad.lo.s32 	%r209, %r208, %r207, %r206;
	ld.global.u32 	%r210, [%rd8+24];
	ld.global.u32 	%r211, [%rd4+244];
	mad.lo.s32 	%r212, %r211, %r210, %r209;
	ld.global.u32 	%r213, [%rd8+28];
	ld.global.u32 	%r214, [%rd4+280];
	mad.lo.s32 	%r215, %r214, %r213, %r212;
	ld.global.u32 	%r216, [%rd8+32];
	ld.global.u32 	%r217, [%rd4+316];
	mad.lo.s32 	%r218, %r217, %r216, %r215;
	st.global.u32 	[%rd9+28], %r218;
	ld.global.u32 	%r219, [%rd8];
	ld.global.u32 	%r220, [%rd4+32];
	mul.lo.s32 	%r221, %r220, %r219;
	ld.global.u32 	%r222, [%rd8+4];
	ld.global.u32 	%r223, [%rd4+68];
	mad.lo.s32 	%r224, %r223, %r222, %r221;
	ld.global.u32 	%r225, [%rd8+8];
	ld.global.u32 	%r226, [%rd4+104];
	mad.lo.s32 	%r227, %r226, %r225, %r224;
	ld.global.u32 	%r228, [%rd8+12];
	ld.global.u32 	%r229, [%rd4+140];
	mad.lo.s32 	%r230, %r229, %r228, %r227;
	ld.global.u32 	%r231, [%rd8+16];
	ld.global.u32 	%r232, [%rd4+176];
	mad.lo.s32 	%r233, %r232, %r231, %r230;
	ld.global.u32 	%r234, [%rd8+20];
	ld.global.u32 	%r235, [%rd4+212];
	mad.lo.s32 	%r236, %r235, %r234, %r233;
	ld.global.u32 	%r237, [%rd8+24];
	ld.global.u32 	%r238, [%rd4+248];
	mad.lo.s32 	%r239, %r238, %r237, %r236;
	ld.global.u32 	%r240, [%rd8+28];
	ld.global.u32 	%r241, [%rd4+284];
	mad.lo.s32 	%r242, %r241, %r240, %r239;
	ld.global.u32 	%r243, [%rd8+32];
	ld.global.u32 	%r244, [%rd4+320];
	mad.lo.s32 	%r245, %r244, %r243, %r242;
	st.global.u32 	[%rd9+32], %r245;
	ret;

}
	// .globl	_Z11MatMult_twoPiS_S_
.visible .entry _Z11MatMult_twoPiS_S_(
	.param .u64 .ptr .align 1 _Z11MatMult_twoPiS_S__param_0,
	.param .u64 .ptr .align 1 _Z11MatMult_twoPiS_S__param_1,
	.param .u64 .ptr .align 1 _Z11MatMult_twoPiS_S__param_2
)
{
	.reg .b32 	%r<246>;
	.reg .b64 	%rd<10>;

	ld.param.u64 	%rd1, [_Z11MatMult_twoPiS_S__param_0];
	ld.param.u64 	%rd2, [_Z11MatMult_twoPiS_S__param_1];
	ld.param.u64 	%rd3, [_Z11MatMult_twoPiS_S__param_2];
	cvta.to.global.u64 	%rd4, %rd2;
	cvta.to.global.u64 	%rd5, %rd1;
	cvta.to.global.u64 	%rd6, %rd3;
	mov.u32 	%r1, %tid.x;
	mul.lo.s32 	%r2, %r1, 9;
	mul.wide.u32 	%rd7, %r2, 4;
	add.s64 	%rd8, %rd5, %rd7;
	ld.global.u32 	%r3, [%rd8];
	ld.global.u32 	%r4, [%rd4];
	mul.lo.s32 	%r5, %r4, %r3;
	ld.global.u32 	%r6, [%rd8+4];
	ld.global.u32 	%r7, [%rd4+36];
	mad.lo.s32 	%r8, %r7, %r6, %r5;
	ld.global.u32 	%r9, [%rd8+8];
	ld.global.u32 	%r10, [%rd4+72];
	mad.lo.s32 	%r11, %r10, %r9, %r8;
	ld.global.u32 	%r12, [%rd8+12];
	ld.global.u32 	%r13, [%rd4+108];
	mad.lo.s32 	%r14, %r13, %r12, %r11;
	ld.global.u32 	%r15, [%rd8+16];
	ld.global.u32 	%r16, [%rd4+144];
	mad.lo.s32 	%r17, %r16, %r15, %r14;
	ld.global.u32 	%r18, [%rd8+20];
	ld.global.u32 	%r19, [%rd4+180];
	mad.lo.s32 	%r20, %r19, %r18, %r17;
	ld.global.u32 	%r21, [%rd8+24];
	ld.global.u32 	%r22, [%rd4+216];
	mad.lo.s32 	%r23, %r22, %r21, %r20;
	ld.global.u32 	%r24, [%rd8+28];
	ld.global.u32 	%r25, [%rd4+252];
	mad.lo.s32 	%r26, %r25, %r24, %r23;
	ld.global.u32 	%r27, [%rd8+32];
	ld.global.u32 	%r28, [%rd4+288];
	mad.lo.s32 	%r29, %r28, %r27, %r26;
	add.s64 	%rd9, %rd6, %rd7;
	st.global.u32 	[%rd9], %r29;
	ld.global.u32 	%r30, [%rd8];
	ld.global.u32 	%r31, [%rd4+4];
	mul.lo.s32 	%r32, %r31, %r30;
	ld.global.u32 	%r33, [%rd8+4];
	ld.global.u32 	%r34, [%rd4+40];
	mad.lo.s32 	%r35, %r34, %r33, %r32;
	ld.global.u32 	%r36, [%rd8+8];
	ld.global.u32 	%r37, [%rd4+76];
	mad.lo.s32 	%r38, %r37, %r36, %r35;
	ld.global.u32 	%r39, [%rd8+12];
	ld.global.u32 	%r40, [%rd4+112];
	mad.lo.s32 	%r41, %r40, %r39, %r38;
	ld.global.u32 	%r42, [%rd8+16];
	ld.global.u32 	%r43, [%rd4+148];
	mad.lo.s32 	%r44, %r43, %r42, %r41;
	ld.global.u32 	%r45, [%rd8+20];
	ld.global.u32 	%r46, [%rd4+184];
	mad.lo.s32 	%r47, %r46, %r45, %r44;
	ld.global.u32 	%r48, [%rd8+24];
	ld.global.u32 	%r49, [%rd4+220];
	mad.lo.s32 	%r50, %r49, %r48, %r47;
	ld.global.u32 	%r51, [%rd8+28];
	ld.global.u32 	%r52, [%rd4+256];
	mad.lo.s32 	%r53, %r52, %r51, %r50;
	ld.global.u32 	%r54, [%rd8+32];
	ld.global.u32 	%r55, [%rd4+292];
	mad.lo.s32 	%r56, %r55, %r54, %r53;
	st.global.u32 	[%rd9+4], %r56;
	ld.global.u32 	%r57, [%rd8];
	ld.global.u32 	%r58, [%rd4+8];
	mul.lo.s32 	%r59, %r58, %r57;
	ld.global.u32 	%r60, [%rd8+4];
	ld.global.u32 	%r61, [%rd4+44];
	mad.lo.s32 	%r62, %r61, %r60, %r59;
	ld.global.u32 	%r63, [%rd8+8];
	ld.global.u32 	%r64, [%rd4+80];
	mad.lo.s32 	%r65, %r64, %r63, %r62;
	ld.global.u32 	%r66, [%rd8+12];
	ld.global.u32 	%r67, [%rd4+116];
	mad.lo.s32 	%r68, %r67, %r66, %r65;
	ld.global.u32 	%r69, [%rd8+16];
	ld.global.u32 	%r70, [%rd4+152];
	mad.lo.s32 	%r71, %r70, %r69, %r68;
	ld.global.u32 	%r72, [%rd8+20];
	ld.global.u32 	%r73, [%rd4+188];
	mad.lo.s32 	%r74, %r73, %r72, %r71;
	ld.global.u32 	%r75, [%rd8+24];
	ld.global.u32 	%r76, [%rd4+224];
	mad.lo.s32 	%r77, %r76, %r75, %r74;
	ld.global.u32 	%r78, [%rd8+28];
	ld.global.u32 	%r79, [%rd4+260];
	mad.lo.s32 	%r80, %r79, %r78, %r77;
	ld.global.u32 	%r81, [%rd8+32];
	ld.global.u32 	%r82, [%rd4+296];
	mad.lo.s32 	%r83, %r82, %r81, %r80;
	st.global.u32 	[%rd9+8], %r83;
	ld.global.u32 	%r84, [%rd8];
	ld.global.u32 	%r85, [%rd4+12];
	mul.lo.s32 	%r86, %r85, %r84;
	ld.global.u32 	%r87, [%rd8+4];
	ld.global.u32 	%r88, [%rd4+48];
	mad.lo.s32 	%r89, %r88, %r87, %r86;
	ld.global.u32 	%r90, [%rd8+8];
	ld.global.u32 	%r91, [%rd4+84];
	mad.lo.s32 	%r92, %r91, %r90, %r89;
	ld.global.u32 	%r93, [%rd8+12];
	ld.global.u32 	%r94, [%rd4+120];
	mad.lo.s32 	%r95, %r94, %r93, %r92;
	ld.global.u32 	%r96, [%rd8+16];
	ld.global.u32 	%r97, [%rd4+156];
	mad.lo.s32 	%r98, %r97, %r96, %r95;
	ld.global.u32 	%r99, [%rd8+20];
	ld.global.u32 	%r100, [%rd4+192];
	mad.lo.s32 	%r101, %r100, %r99, %r98;
	ld.global.u32 	%r102, [%rd8+24];
	ld.global.u32 	%r103, [%rd4+228];
	mad.lo.s32 	%r104, %r103, %r102, %r101;
	ld.global.u32 	%r105, [%rd8+28];
	ld.global.u32 	%r106, [%rd4+264];
	mad.lo.s32 	%r107, %r106, %r105, %r104;
	ld.global.u32 	%r108, [%rd8+32];
	ld.global.u32 	%r109, [%rd4+300];
	mad.lo.s32 	%r110, %r109, %r108, %r107;
	st.global.u32 	[%rd9+12], %r110;
	ld.global.u32 	%r111, [%rd8];
	ld.global.u32 	%r112, [%rd4+16];
	mul.lo.s32 	%r113, %r112, %r111;
	ld.global.u32 	%r114, [%rd8+4];
	ld.global.u32 	%r115, [%rd4+52];
	mad.lo.s32 	%r116, %r115, %r114, %r113;
	ld.global.u32 	%r117, [%rd8+8];
	ld.global.u32 	%r118, [%rd4+88];
	mad.lo.s32 	%r119, %r118, %r117, %r116;
	ld.global.u32 	%r120, [%rd8+12];
	ld.global.u32 	%r121, [%rd4+124];
	mad.lo.s32 	%r122, %r121, %r120, %r119;
	ld.global.u32 	%r123, [%rd8+16];
	ld.global.u32 	%r124, [%rd4+160];
	mad.lo.s32 	%r125, %r124, %r123, %r122;
	ld.global.u32 	%r126, [%rd8+20];
	ld.global.u32 	%r127, [%rd4+196];
	mad.lo.s32 	%r128, %r127, %r126, %r125;
	ld.global.u32 	%r129, [%rd8+24];
	ld.global.u32 	%r130, [%rd4+232];
	mad.lo.s32 	%r131, %r130, %r129, %r128;
	ld.global.u32 	%r132, [%rd8+28];
	ld.global.u32 	%r133, [%rd4+268];
	mad.lo.s32 	%r134, %r133, %r132, %r131;
	ld.global.u32 	%r135, [%rd8+32];
	ld.global.u32 	%r136, [%rd4+304];
	mad.lo.s32 	%r137, %r136, %r135, %r134;
	st.global.u32 	[%rd9+16], %r137;
	ld.global.u32 	%r138, [%rd8];
	ld.global.u32 	%r139, [%rd4+20];
	mul.lo.s32 	%r140, %r139, %r138;
	ld.global.u32 	%r141, [%rd8+4];
	ld.global.u32 	%r142, [%rd4+56];
	mad.lo.s32 	%r143, %r142, %r141, %r140;
	ld.global.u32 	%r144, [%rd8+8];
	ld.global.u32 	%r145, [%rd4+92];
	mad.lo.s32 	%r146, %r145, %r144, %r143;
	ld.global.u32 	%r147, [%rd8+12];
	ld.global.u32 	%r148, [%rd4+128];
	mad.lo.s32 	%r149, %r148, %r147, %r146;
	ld.global.u32 	%r150, [%rd8+16];
	ld.global.u32 	%r151, [%rd4+164];
	mad.lo.s32 	%r152, %r151, %r150, %r149;
	ld.global.u32 	%r153, [%rd8+20];
	ld.global.u32 	%r154, [%rd4+200];
	mad.lo.s32 	%r155, %r154, %r153, %r152;
	ld.global.u32 	%r156, [%rd8+24];
	ld.global.u32 	%r157, [%rd4+236];
	mad.lo.s32 	%r158, %r157, %r156, %r155;
	ld.global.u32 	%r159, [%rd8+28];
	ld.global.u32 	%r160, [%rd4+272];
	mad.lo.s32 	%r161, %r160, %r159, %r158;
	ld.global.u32 	%r162, [%rd8+32];
	ld.global.u32 	%r163, [%rd4+308];
	mad.lo.s32 	%r164, %r163, %r162, %r161;
	st.global.u32 	[%rd9+20], %r164;
	ld.global.u32 	%r165, [%rd8];
	ld.global.u32 	%r166, [%rd4+24];
	mul.lo.s32 	%r167, %r166, %r165;
	ld.global.u32 	%r168, [%rd8+4];
	ld.global.u32 	%r169, [%rd4+60];
	mad.lo.s32 	%r170, %r169, %r168, %r167;
	ld.global.u32 	%r171, [%rd8+8];
	ld.global.u32 	%r172, [%rd4+96];
	mad.lo.s32 	%r173, %r172, %r171, %r170;
	ld.global.u32 	%r174, [%rd8+12];
	ld.global.u32 	%r175, [%rd4+132];
	mad.lo.s32 	%r176, %r175, %r174, %r173;
	ld.global.u32 	%r177, [%rd8+16];
	ld.global.u32 	%r178, [%rd4+168];
	mad.lo.s32 	%r179, %r178, %r177, %r176;
	ld.global.u32 	%r180, [%rd8+20];
	ld.global.u32 	%r181, [%rd4+204];
	mad.lo.s32 	%r182, %r181, %r180, %r179;
	ld.global.u32 	%r183, [%rd8+24];
	ld.global.u32 	%r184, [%rd4+240];
	mad.lo.s32 	%r185, %r184, %r183, %r182;
	ld.global.u32 	%r186, [%rd8+28];
	ld.global.u32 	%r187, [%rd4+276];
	mad.lo.s32 	%r188, %r187, %r186, %r185;
	ld.global.u32 	%r189, [%rd8+32];
	ld.global.u32 	%r190, [%rd4+312];
	mad.lo.s32 	%r191, %r190, %r189, %r188;
	st.global.u32 	[%rd9+24], %r191;
	ld.global.u32 	%r192, [%rd8];
	ld.global.u32 	%r193, [%rd4+28];
	mul.lo.s32 	%r194, %r193, %r192;
	ld.global.u32 	%r195, [%rd8+4];
	ld.global.u32 	%r196, [%rd4+64];
	mad.lo.s32 	%r197, %r196, %r195, %r194;
	ld.global.u32 	%r198, [%rd8+8];
	ld.global.u32 	%r199, [%rd4+100];
	mad.lo.s32 	%r200, %r199, %r198, %r197;
	ld.global.u32 	%r201, [%rd8+12];
	ld.global.u32 	%r202, [%rd4+136];
	mad.lo.s32 	%r203, %r202, %r201, %r200;
	ld.global.u32 	%r204, [%rd8+16];
	ld.global.u32 	%r205, [%rd4+172];
	mad.lo.s32 	%r206, %r205, %r204, %r203;
	ld.global.u32 	%r207, [%rd8+20];
	ld.global.u32 	%r208, [%rd4+208];
	mad.lo.s32 	%r209, %r208, %r207, %r206;
	ld.global.u32 	%r210, [%rd8+24];
	ld.global.u32 	%r211, [%rd4+244];
	mad.lo.s32 	%r212, %r211, %r210, %r209;
	ld.global.u32 	%r213, [%rd8+28];
	ld.global.u32 	%r214, [%rd4+280];
	mad.lo.s32 	%r215, %r214, %r213, %r212;
	ld.global.u32 	%r216, [%rd8+32];
	ld.global.u32 	%r217, [%rd4+316];
	mad.lo.s32 	%r218, %r217, %r216, %r215;
	st.global.u32 	[%rd9+28], %r218;
	ld.global.u32 	%r219, [%rd8];
	ld.global.u32 	%r220, [%rd4+32];
	mul.lo.s32 	%r221, %r220, %r219;
	ld.global.u32 	%r222, [%rd8+4];
	ld.global.u32 	%r223, [%rd4+68];
	mad.lo.s32 	%r224, %r223, %r222, %r221;
	ld.global.u32 	%r225, [%rd8+8];
	ld.global.u32 	%r226, [%rd4+104];
	mad.lo.s32 	%r227, %r226, %r225, %r224;
	ld.global.u32 	%r228, [%rd8+12];
	ld.global.u32 	%r229, [%rd4+140];
	mad.lo.s32 	%r230, %r229, %r228, %r227;
	ld.global.u32 	%r231, [%rd8+16];
	ld.global.u32 	%r232, [%rd4+176];
	mad.lo.s32 	%r233, %r232, %r231, %r230;
	ld.global.u32 	%r234, [%rd8+20];
	ld.global.u32 	%r235, [%rd4+212];
	mad.lo.s32 	%r236, %r235, %r234, %r233;
	ld.global.u32 	%r237, [%rd8+24];
	ld.global.u32 	%r238, [%rd4+248];
	mad.lo.s32 	%r239, %r238, %r237, %r236;
	ld.global.u32 	%r240, [%rd8+28];
	ld.global.u32 	%r241, [%rd4+284];
	mad.lo.s32 	%r242, %r241, %r240, %r239;
	ld.global.u32 	%r243, [%rd8+32];
	ld.global.u32 	%r244, [%rd4+320];
	mad.lo.s32 	%r245, %r244, %r243, %r242;
	st.global.u32 	[%rd9+32], %r245;
	ret;

}
	// .globl	_Z13MatMult_threePiS_S_
.visible .entry _Z13MatMult_threePiS_S_(
	.param .u64 .ptr .align 1 _Z13MatMult_threePiS_S__param_0,
	.param .u64 .ptr .align 1 _Z13MatMult_threePiS_S__param_1,
	.param .u64 .ptr .align 1 _Z13MatMult_threePiS_S__param_2
)
{
	.reg .pred 	%p<2>;
	.reg .b32 	%r<269>;
	.reg .b64 	%rd<13>;

	ld.param.u64 	%rd4, [_Z13MatMult_threePiS_S__param_1];
	ld.param.u64 	%rd5, [_Z13MatMult_threePiS_S__param_2];
	cvta.to.global.u64 	%rd6, %rd5;
	cvta.to.global.u64 	%rd7, %rd4;
	mov.u32 	%r7, %ctaid.x;
	mov.u32 	%r8, %nctaid.y;
	mov.u32 	%r9, %ctaid.y;
	mad.lo.s32 	%r10, %r7, %r8, %r9;
	mov.u32 	%r11, %ntid.y;
	mov.u32 	%r12, %tid.y;
	mad.lo.s32 	%r13, %r10, %r11, %r12;
	mov.u32 	%r14, %nctaid.x;
	mul.lo.s32 	%r267, %r13, %r14;
	neg.s32 	%r268, %r14;
	add.s64 	%rd1, %rd6, 144;
	add.s64 	%rd2, %rd7, 144;
$L__BB2_1:
	ld.param.u64 	%rd12, [_Z13MatMult_threePiS_S__param_0];
	mul.wide.s32 	%rd8, %r267, 4;
	add.s64 	%rd9, %rd1, %rd8;
	add.s64 	%rd10, %rd2, %rd8;
	ld.global.u32 	%r15, [%rd9+-144];
	cvta.to.global.u64 	%rd11, %rd12;
	ld.global.u32 	%r16, [%rd11];
	ld.global.u32 	%r17, [%rd10+-144];
	mad.lo.s32 	%r18, %r17, %r16, %r15;
	st.global.u32 	[%rd9+-144], %r18;
	ld.global.u32 	%r19, [%rd11+4];
	ld.global.u32 	%r20, [%rd10+-108];
	mad.lo.s32 	%r21, %r20, %r19, %r18;
	st.global.u32 	[%rd9+-144], %r21;
	ld.global.u32 	%r22, [%rd11+8];
	ld.global.u32 	%r23, [%rd10+-72];
	mad.lo.s32 	%r24, %r23, %r22, %r21;
	st.global.u32 	[%rd9+-144], %r24;
	ld.global.u32 	%r25, [%rd11+12];
	ld.global.u32 	%r26, [%rd10+-36];
	mad.lo.s32 	%r27, %r26, %r25, %r24;
	st.global.u32 	[%rd9+-144], %r27;
	ld.global.u32 	%r28, [%rd11+16];
	ld.global.u32 	%r29, [%rd10];
	mad.lo.s32 	%r30, %r29, %r28, %r27;
	st.global.u32 	[%rd9+-144], %r30;
	ld.global.u32 	%r31, [%rd11+20];
	ld.global.u32 	%r32, [%rd10+36];
	mad.lo.s32 	%r33, %r32, %r31, %r30;
	st.global.u32 	[%rd9+-144], %r33;
	ld.global.u32 	%r34, [%rd11+24];
	ld.global.u32 	%r35, [%rd10+72];
	mad.lo.s32 	%r36, %r35, %r34, %r33;
	st.global.u32 	[%rd9+-144], %r36;
	ld.global.u32 	%r37, [%rd11+28];
	ld.global.u32 	%r38, [%rd10+108];
	mad.lo.s32 	%r39, %r38, %r37, %r36;
	st.global.u32 	[%rd9+-144], %r39;
	ld.global.u32 	%r40, [%rd11+32];
	ld.global.u32 	%r41, [%rd10+144];
	mad.lo.s32 	%r42, %r41, %r40, %r39;
	st.global.u32 	[%rd9+-144], %r42;
	ld.global.u32 	%r43, [%rd9+-108];
	ld.global.u32 	%r44, [%rd11+36];
	ld.global.u32 	%r45, [%rd10+-144];
	mad.lo.s32 	%r46, %r45, %r44, %r43;
	st.global.u32 	[%rd9+-108], %r46;
	ld.global.u32 	%r47, [%rd11+40];
	ld.global.u32 	%r48, [%rd10+-108];
	mad.lo.s32 	%r49, %r48, %r47, %r46;
	st.global.u32 	[%rd9+-108], %r49;
	ld.global.u32 	%r50, [%rd11+44];
	ld.global.u32 	%r51, [%rd10+-72];
	mad.lo.s32 	%r52, %r51, %r50, %r49;
	st.global.u32 	[%rd9+-108], %r52;
	ld.global.u32 	%r53, [%rd11+48];
	ld.global.u32 	%r54, [%rd10+-36];
	mad.lo.s32 	%r55, %r54, %r53, %r52;
	st.global.u32 	[%rd9+-108], %r55;
	ld.global.u32 	%r56, [%rd11+52];
	ld.global.u32 	%r57, [%rd10];
	mad.lo.s32 	%r58, %r57, %r56, %r55;
	st.global.u32 	[%rd9+-108], %r58;
	ld.global.u32 	%r59, [%rd11+56];
	ld.global.u32 	%r60, [%rd10+36];
	mad.lo.s32 	%r61, %r60, %r59, %r58;
	st.global.u32 	[%rd9+-108], %r61;
	ld.global.u32 	%r62, [%rd11+60];
	ld.global.u32 	%r63, [%rd10+72];
	mad.lo.s32 	%r64, %r63, %r62, %r61;
	st.global.u32 	[%rd9+-108], %r64;
	ld.global.u32 	%r65, [%rd11+64];
	ld.global.u32 	%r66, [%rd10+108];
	mad.lo.s32 	%r67, %r66, %r65, %r64;
	st.global.u32 	[%rd9+-108], %r67;
	ld.global.u32 	%r68, [%rd11+68];
	ld.global.u32 	%r69, [%rd10+144];
	mad.lo.s32 	%r70, %r69, %r68, %r67;
	st.global.u32 	[%rd9+-108], %r70;
	ld.global.u32 	%r71, [%rd9+-72];
	ld.global.u32 	%r72, [%rd11+72];
	ld.global.u32 	%r73, [%rd10+-144];
	mad.lo.s32 	%r74, %r73, %r72, %r71;
	st.global.u32 	[%rd9+-72], %r74;
	ld.global.u32 	%r75, [%rd11+76];
	ld.global.u32 	%r76, [%rd10+-108];
	mad.lo.s32 	%r77, %r76, %r75, %r74;
	st.global.u32 	[%rd9+-72], %r77;
	ld.global.u32 	%r78, [%rd11+80];
	ld.global.u32 	%r79, [%rd10+-72];
	mad.lo.s32 	%r80, %r79, %r78, %r77;
	st.global.u32 	[%rd9+-72], %r80;
	ld.global.u32 	%r81, [%rd11+84];
	ld.global.u32 	%r82, [%rd10+-36];
	mad.lo.s32 	%r83, %r82, %r81, %r80;
	st.global.u32 	[%rd9+-72], %r83;
	ld.global.u32 	%r84, [%rd11+88];
	ld.global.u32 	%r85, [%rd10];
	mad.lo.s32 	%r86, %r85, %r84, %r83;
	st.global.u32 	[%rd9+-72], %r86;
	ld.global.u32 	%r87, [%rd11+92];
	ld.global.u32 	%r88, [%rd10+36];
	mad.lo.s32 	%r89, %r88, %r87, %r86;
	st.global.u32 	[%rd9+-72], %r89;
	ld.global.u32 	%r90, [%rd11+96];
	ld.global.u32 	%r91, [%rd10+72];
	mad.lo.s32 	%r92, %r91, %r90, %r89;
	st.global.u32 	[%rd9+-72], %r92;
	ld.global.u32 	%r93, [%rd11+100];
	ld.global.u32 	%r94, [%rd10+108];
	mad.lo.s32 	%r95, %r94, %r93, %r92;
	st.global.u32 	[%rd9+-72], %r95;
	ld.global.u32 	%r96, [%rd11+104];
	ld.global.u32 	%r97, [%rd10+144];
	mad.lo.s32 	%r98, %r97, %r96, %r95;
	st.global.u32 	[%rd9+-72], %r98;
	ld.global.u32 	%r99, [%rd9+-36];
	ld.global.u32 	%r100, [%rd11+108];
	ld.global.u32 	%r101, [%rd10+-144];
	mad.lo.s32 	%r102, %r101, %r100, %r99;
	st.global.u32 	[%rd9+-36], %r102;
	ld.global.u32 	%r103, [%rd11+112];
	ld.global.u32 	%r104, [%rd10+-108];
	mad.lo.s32 	%r105, %r104, %r103, %r102;
	st.global.u32 	[%rd9+-36], %r105;
	ld.global.u32 	%r106, [%rd11+116];
	ld.global.u32 	%r107, [%rd10+-72];
	mad.lo.s32 	%r108, %r107, %r106, %r105;
	st.global.u32 	[%rd9+-36], %r108;
	ld.global.u32 	%r109, [%rd11+120];
	ld.global.u32 	%r110, [%rd10+-36];
	mad.lo.s32 	%r111, %r110, %r109, %r108;
	st.global.u32 	[%rd9+-36], %r111;
	ld.global.u32 	%r112, [%rd11+124];
	ld.global.u32 	%r113, [%rd10];
	mad.lo.s32 	%r114, %r113, %r112, %r111;
	st.global.u32 	[%rd9+-36], %r114;
	ld.global.u32 	%r115, [%rd11+128];
	ld.global.u32 	%r116, [%rd10+36];
	mad.lo.s32 	%r117, %r116, %r115, %r114;
	st.global.u32 	[%rd9+-36], %r117;
	ld.global.u32 	%r118, [%rd11+132];
	ld.global.u32 	%r119, [%rd10+72];
	mad.lo.s32 	%r120, %r119, %r118, %r117;
	st.global.u32 	[%rd9+-36], %r120;
	ld.global.u32 	%r121, [%rd11+136];
	ld.global.u32 	%r122, [%rd10+108];
	mad.lo.s32 	%r123, %r122, %r121, %r120;
	st.global.u32 	[%rd9+-36], %r123;
	ld.global.u32 	%r124, [%rd11+140];
	ld.global.u32 	%r125, [%rd10+144];
	mad.lo.s32 	%r126, %r125, %r124, %r123;
	st.global.u32 	[%rd9+-36], %r126;
	ld.global.u32 	%r127, [%rd9];
	ld.global.u32 	%r128, [%rd11+144];
	ld.global.u32 	%r129, [%rd10+-144];
	mad.lo.s32 	%r130, %r129, %r128, %r127;
	st.global.u32 	[%rd9], %r130;
	ld.global.u32 	%r131, [%rd11+148];
	ld.global.u32 	%r132, [%rd10+-108];
	mad.lo.s32 	%r133, %r132, %r131, %r130;
	st.global.u32 	[%rd9], %r133;
	ld.global.u32 	%r134, [%rd11+152];
	ld.global.u32 	%r135, [%rd10+-72];
	mad.lo.s32 	%r136, %r135, %r134, %r133;
	st.global.u32 	[%rd9], %r136;
	ld.global.u32 	%r137, [%rd11+156];
	ld.global.u32 	%r138, [%rd10+-36];
	mad.lo.s32 	%r139, %r138, %r137, %r136;
	st.global.u32 	[%rd9], %r139;
	ld.global.u32 	%r140, [%rd11+160];
	ld.global.u32 	%r141, [%rd10];
	mad.lo.s32 	%r142, %r141, %r140, %r139;
	st.global.u32 	[%rd9], %r142;
	ld.global.u32 	%r143, [%rd11+164];
	ld.global.u32 	%r144, [%rd10+36];
	mad.lo.s32 	%r145, %r144, %r143, %r142;
	st.global.u32 	[%rd9], %r145;
	ld.global.u32 	%r146, [%rd11+168];
	ld.global.u32 	%r147, [%rd10+72];
	mad.lo.s32 	%r148, %r147, %r146, %r145;
	st.global.u32 	[%rd9], %r148;
	ld.global.u32 	%r149, [%rd11+172];
	ld.global.u32 	%r150, [%rd10+108];
	mad.lo.s32 	%r151, %r150, %r149, %r148;
	st.global.u32 	[%rd9], %r151;
	ld.global.u32 	%r152, [%rd11+176];
	ld.global.u32 	%r153, [%rd10+144];
	mad.lo.s32 	%r154, %r153, %r152, %r151;
	st.global.u32 	[%rd9], %r154;
	ld.global.u32 	%r155, [%rd9+36];
	ld.global.u32 	%r156, [%rd11+180];
	ld.global.u32 	%r157, [%rd10+-144];
	mad.lo.s32 	%r158, %r157, %r156, %r155;
	st.global.u32 	[%rd9+36], %r158;
	ld.global.u32 	%r159, [%rd11+184];
	ld.global.u32 	%r160, [%rd10+-108];
	mad.lo.s32 	%r161, %r160, %r159, %r158;
	st.global.u32 	[%rd9+36], %r161;
	ld.global.u32 	%r162, [%rd11+188];
	ld.global.u32 	%r163, [%rd10+-72];
	mad.lo.s32 	%r164, %r163, %r162, %r161;
	st.global.u32 	[%rd9+36], %r164;
	ld.global.u32 	%r165, [%rd11+192];
	ld.global.u32 	%r166, [%rd10+-36];
	mad.lo.s32 	%r167, %r166, %r165, %r164;
	st.global.u32 	[%rd9+36], %r167;
	ld.global.u32 	%r168, [%rd11+196];
	ld.global.u32 	%r169, [%rd10];
	mad.lo.s32 	%r170, %r169, %r168, %r167;
	st.global.u32 	[%rd9+36], %r170;
	ld.global.u32 	%r171, [%rd11+200];
	ld.global.u32 	%r172, [%rd10+36];
	mad.lo.s32 	%r173, %r172, %r171, %r170;
	st.global.u32 	[%rd9+36], %r173;
	ld.global.u32 	%r174, [%rd11+204];
	ld.global.u32 	%r175, [%rd10+72];
	mad.lo.s32 	%r176, %r175, %r174, %r173;
	st.global.u32 	[%rd9+36], %r176;
	ld.global.u32 	%r177, [%rd11+208];
	ld.global.u32 	%r178, [%rd10+108];
	mad.lo.s32 	%r179, %r178, %r177, %r176;
	st.global.u32 	[%rd9+36], %r179;
	ld.global.u32 	%r180, [%rd11+212];
	ld.global.u32 	%r181, [%rd10+144];
	mad.lo.s32 	%r182, %r181, %r180, %r179;
	st.global.u32 	[%rd9+36], %r182;
	ld.global.u32 	%r183, [%rd9+72];
	ld.global.u32 	%r184, [%rd11+216];
	ld.global.u32 	%r185, [%rd10+-144];
	mad.lo.s32 	%r186, %r185, %r184, %r183;
	st.global.u32 	[%rd9+72], %r186;
	ld.global.u32 	%r187, [%rd11+220];
	ld.global.u32 	%r188, [%rd10+-108];
	mad.lo.s32 	%r189, %r188, %r187, %r186;
	st.global.u32 	[%rd9+72], %r189;
	ld.global.u32 	%r190, [%rd11+224];
	ld.global.u32 	%r191, [%rd10+-72];
	mad.lo.s32 	%r192, %r191, %r190, %r189;
	st.global.u32 	[%rd9+72], %r192;
	ld.global.u32 	%r193, [%rd11+228];
	ld.global.u32 	%r194, [%rd10+-36];
	mad.lo.s32 	%r195, %r194, %r193, %r192;
	st.global.u32 	[%rd9+72], %r195;
	ld.global.u32 	%r196, [%rd11+232];
	ld.global.u32 	%r197, [%rd10];
	mad.lo.s32 	%r198, %r197, %r196, %r195;
	st.global.u32 	[%rd9+72], %r198;
	ld.global.u32 	%r199, [%rd11+236];
	ld.global.u32 	%r200, [%rd10+36];
	mad.lo.s32 	%r201, %r200, %r199, %r198;
	st.global.u32 	[%rd9+72], %r201;
	ld.global.u32 	%r202, [%rd11+240];
	ld.global.u32 	%r203, [%rd10+72];
	mad.lo.s32 	%r204, %r203, %r202, %r201;
	st.global.u32 	[%rd9+72], %r204;
	ld.global.u32 	%r205, [%rd11+244];
	ld.global.u32 	%r206, [%rd10+108];
	mad.lo.s32 	%r207, %r206, %r205, %r204;
	st.global.u32 	[%rd9+72], %r207;
	ld.global.u32 	%r208, [%rd11+248];
	ld.global.u32 	%r209, [%rd10+144];
	mad.lo.s32 	%r210, %r209, %r208, %r207;
	st.global.u32 	[%rd9+72], %r210;
	ld.global.u32 	%r211, [%rd9+108];
	ld.global.u32 	%r212, [%rd11+252];
	ld.global.u32 	%r213, [%rd10+-144];
	mad.lo.s32 	%r214, %r213, %r212, %r211;
	st.global.u32 	[%rd9+108], %r214;
	ld.global.u32 	%r215, [%rd11+256];
	ld.global.u32 	%r216, [%rd10+-108];
	mad.lo.s32 	%r217, %r216, %r215, %r214;
	st.global.u32 	[%rd9+108], %r217;
	ld.global.u32 	%r218, [%rd11+260];
	ld.global.u32 	%r219, [%rd10+-72];
	mad.lo.s32 	%r220, %r219, %r218, %r217;
	st.global.u32 	[%rd9+108], %r220;
	ld.global.u32 	%r221, [%rd11+264];
	ld.global.u32 	%r222, [%rd10+-36];
	mad.lo.s32 	%r223, %r222, %r221, %r220;
	st.global.u32 	[%rd9+108], %r223;
	ld.global.u32 	%r224, [%rd11+268];
	ld.global.u32 	%r225, [%rd10];
	mad.lo.s32 	%r226, %r225, %r224, %r223;
	st.global.u32 	[%rd9+108], %r226;
	ld.global.u32 	%r227, [%rd11+272];
	ld.global.u32 	%r228, [%rd10+36];
	mad.lo.s32 	%r229, %r228, %r227, %r226;
	st.global.u32 	[%rd9+108], %r229;
	ld.global.u32 	%r230, [%rd11+276];
	ld.global.u32 	%r231, [%rd10+72];
	mad.lo.s32 	%r232, %r231, %r230, %r229;
	st.global.u32 	[%rd9+108], %r232;
	ld.global.u32 	%r233, [%rd11+280];
	ld.global.u32 	%r234, [%rd10+108];
	mad.lo.s32 	%r235, %r234, %r233, %r232;
	st.global.u32 	[%rd9+108], %r235;
	ld.global.u32 	%r236, [%rd11+284];
	ld.global.u32 	%r237, [%rd10+144];
	mad.lo.s32 	%r238, %r237, %r236, %r235;
	st.global.u32 	[%rd9+108], %r238;
	ld.global.u32 	%r239, [%rd9+144];
	ld.global.u32 	%r240, [%rd11+288];
	ld.global.u32 	%r241, [%rd10+-144];
	mad.lo.s32 	%r242, %r241, %r240, %r239;
	st.global.u32 	[%rd9+144], %r242;
	ld.global.u32 	%r243, [%rd11+292];
	ld.global.u32 	%r244, [%rd10+-108];
	mad.lo.s32 	%r245, %r244, %r243, %r242;
	st.global.u32 	[%rd9+144], %r245;
	ld.global.u32 	%r246, [%rd11+296];
	ld.global.u32 	%r247, [%rd10+-72];
	mad.lo.s32 	%r248, %r247, %r246, %r245;
	st.global.u32 	[%rd9+144], %r248;
	ld.global.u32 	%r249, [%rd11+300];
	ld.global.u32 	%r250, [%rd10+-36];
	mad.lo.s32 	%r251, %r250, %r249, %r248;
	st.global.u32 	[%rd9+144], %r251;
	ld.global.u32 	%r252, [%rd11+304];
	ld.global.u32 	%r253, [%rd10];
	mad.lo.s32 	%r254, %r253, %r252, %r251;
	st.global.u32 	[%rd9+144], %r254;
	ld.global.u32 	%r255, [%rd11+308];
	ld.global.u32 	%r256, [%rd10+36];
	mad.lo.s32 	%r257, %r256, %r255, %r254;
	st.global.u32 	[%rd9+144], %r257;
	ld.global.u32 	%r258, [%rd11+312];
	ld.global.u32 	%r259, [%rd10+72];
	mad.lo.s32 	%r260, %r259, %r258, %r257;
	st.global.u32 	[%rd9+144], %r260;
	ld.global.u32 	%r261, [%rd11+316];
	ld.global.u32 	%r262, [%rd10+108];
	mad.lo.s32 	%r263, %r262, %r261, %r260;
	st.global.u32 	[%rd9+144], %r263;
	ld.global.u32 	%r264, [%rd11+320];
	ld.global.u32 	%r265, [%rd10+144];
	mad.lo.s32 	%r266, %r265, %r264, %r263;
	st.global.u32 	[%rd9+144], %r266;
	add.s32 	%r268, %r268, 1;
	setp.ne.s32 	%p1, %r268, 0;
	add.s32 	%r267, %r267, 1;
	@%p1 bra 	$L__BB2_1;
	ret;

}


// ===== COMPILED SASS (sm_100) =====

	.target	sm_100

	.elftype	@"ET_EXEC"


//--------------------- .note.nv.tkinfo           --------------------------
	.section	.note.nv.tkinfo,"",@"SHT_NOTE"
	.sectionflags	@"SHF_NOTE_NV_TKINFO"
	.tkinfo
        /*0018*/ 	.word	0x00000002
        /*0030*/ 	.string	""
        /*0030*/ 	.string	"ptxas"
        /*0030*/ 	.string	"Cuda compilation tools, release 13.0, V13.0.88"
        /*0030*/ 	.string	"Build cuda_13.0.r13.0/compiler.36424714_0"
        /*0030*/ 	.string	"-arch sm_100 -m 64 "



//--------------------- .note.nv.cuinfo           --------------------------
	.section	.note.nv.cuinfo,"",@"SHT_NOTE"
	.sectionflags	@"SHF_NOTE_NV_CUINFO"
        /*0018*/ 	.short	0x0002
        /*001a*/ 	.short	0x0064
        /*001c*/ 	.short	0x0082
	.zero		2


//--------------------- .nv.info                  --------------------------
	.section	.nv.info,"",@"SHT_CUDA_INFO"
	.align	4


	//----- nvinfo : EIATTR_REGCOUNT
	.align		4
        /*0000*/ 	.byte	0x04, 0x2f
        /*0002*/ 	.short	(.L_1 - .L_0)
	.align		4
.L_0:
        /*0004*/ 	.word	index@(_Z11MatMult_onePiS_S_)
        /*0008*/ 	.word	0x0000001c


	//----- nvinfo : EIATTR_FRAME_SIZE
	.align		4
.L_1:
        /*000c*/ 	.byte	0x04, 0x11
        /*000e*/ 	.short	(.L_3 - .L_2)
	.align		4
.L_2:
        /*0010*/ 	.word	index@(_Z11MatMult_onePiS_S_)
        /*0014*/ 	.word	0x00000000


	//----- nvinfo : EIATTR_REGCOUNT
	.align		4
.L_3:
        /*0018*/ 	.byte	0x04, 0x2f
        /*001a*/ 	.short	(.L_5 - .L_4)
	.align		4
.L_4:
        /*001c*/ 	.word	index@(_Z11MatMult_twoPiS_S_)
        /*0020*/ 	.word	0x0000001c


	//----- nvinfo : EIATTR_FRAME_SIZE
	.align		4
.L_5:
        /*0024*/ 	.byte	0x04, 0x11
        /*0026*/ 	.short	(.L_7 - .L_6)
	.align		4
.L_6:
        /*0028*/ 	.word	index@(_Z11MatMult_twoPiS_S_)
        /*002c*/ 	.word	0x00000000


	//----- nvinfo : EIATTR_REGCOUNT
	.align		4
.L_7:
        /*0030*/ 	.byte	0x04, 0x2f
        /*0032*/ 	.short	(.L_9 - .L_8)
	.align		4
.L_8:
        /*0034*/ 	.word	index@(_Z13MatMult_threePiS_S_)
        /*0038*/ 	.word	0x00000012


	//----- nvinfo : EIATTR_FRAME_SIZE
	.align		4
.L_9:
        /*003c*/ 	.byte	0x04, 0x11
        /*003e*/ 	.short	(.L_11 - .L_10)
	.align		4
.L_10:
        /*0040*/ 	.word	index@(_Z13MatMult_threePiS_S_)
        /*0044*/ 	.word	0x00000000


	//----- nvinfo : EIATTR_MIN_STACK_SIZE
	.align		4
.L_11:
        /*0048*/ 	.byte	0x04, 0x12
        /*004a*/ 	.short	(.L_13 - .L_12)
	.align		4
.L_12:
        /*004c*/ 	.word	index@(_Z13MatMult_threePiS_S_)
        /*0050*/ 	.word	0x00000000


	//----- nvinfo : EIATTR_MIN_STACK_SIZE
	.align		4
.L_13:
        /*0054*/ 	.byte	0x04, 0x12
        /*0056*/ 	.short	(.L_15 - .L_14)
	.align		4
.L_14:
        /*0058*/ 	.word	index@(_Z11MatMult_twoPiS_S_)
        /*005c*/ 	.word	0x00000000


	//----- nvinfo : EIATTR_MIN_STACK_SIZE
	.align		4
.L_15:
        /*0060*/ 	.byte	0x04, 0x12
        /*0062*/ 	.short	(.L_17 - .L_16)
	.align		4
.L_16:
        /*0064*/ 	.word	index@(_Z11MatMult_onePiS_S_)
        /*0068*/ 	.word	0x00000000
.L_17:


//--------------------- .nv.compat                --------------------------
	.section	.nv.compat,"",@"SHT_CUDA_COMPAT_INFO"
	.align	4
        /*0000*/ 	.byte	0x02, 0x09, 0x00, 0x00, 0x02, 0x02, 0x01, 0x00, 0x02, 0x05, 0x05, 0x00, 0x03, 0x07, 0x01, 0x01
        /*0010*/ 	.byte	0x02, 0x03, 0x00, 0x00, 0x02, 0x06, 0x01, 0x00, 0x04, 0x0b, 0x08, 0x00, 0x09, 0x00, 0x00, 0x00
        /*0020*/ 	.byte	0x00, 0x00, 0x00, 0x00


//--------------------- .nv.info._Z13MatMult_threePiS_S_ --------------------------
	.section	.nv.info._Z13MatMult_threePiS_S_,"",@"SHT_CUDA_INFO"
	.sectionflags	@""
	.align	4


	//----- nvinfo : EIATTR_CUDA_API_VERSION
	.align		4
        /*0000*/ 	.byte	0x04, 0x37
        /*0002*/ 	.short	(.L_19 - .L_18)
.L_18:
        /*0004*/ 	.word	0x00000082


	//----- nvinfo : EIATTR_KPARAM_INFO
	.align		4
.L_19:
        /*0008*/ 	.byte	0x04, 0x17
        /*000a*/ 	.short	(.L_21 - .L_20)
.L_20:
        /*000c*/ 	.word	0x00000000
        /*0010*/ 	.short	0x0002
        /*0012*/ 	.short	0x0010
        /*0014*/ 	.byte	0x00, 0xf5, 0x21, 0x00


	//----- nvinfo : EIATTR_KPARAM_INFO
	.align		4
.L_21:
        /*0018*/ 	.byte	0x04, 0x17
        /*001a*/ 	.short	(.L_23 - .L_22)
.L_22:
        /*001c*/ 	.word	0x00000000
        /*0020*/ 	.short	0x0001
        /*0022*/ 	.short	0x0008
        /*0024*/ 	.byte	0x00, 0xf5, 0x21, 0x00


	//----- nvinfo : EIATTR_KPARAM_INFO
	.align		4
.L_23:
        /*0028*/ 	.byte	0x04, 0x17
        /*002a*/ 	.short	(.L_25 - .L_24)
.L_24:
        /*002c*/ 	.word	0x00000000
        /*0030*/ 	.short	0x0000
        /*0032*/ 	.short	0x0000
        /*0034*/ 	.byte	0x00, 0xf5, 0x21, 0x00


	//----- nvinfo : EIATTR_SPARSE_MMA_MASK
	.align		4
.L_25:
        /*0038*/ 	.byte	0x03, 0x50
        /*003a*/ 	.short	0x0000


	//----- nvinfo : EIATTR_MAXREG_COUNT
	.align		4
        /*003c*/ 	.byte	0x03, 0x1b
        /*003e*/ 	.short	0x00ff


	//----- nvinfo : EIATTR_MERCURY_ISA_VERSION
	.align		4
        /*0040*/ 	.byte	0x03, 0x5f
        /*0042*/ 	.short	0x0101


	//----- nvinfo : EIATTR_VRC_CTA_INIT_COUNT
	.align		4
        /*0044*/ 	.byte	0x02, 0x4a
	.zero		1
	.zero		1


	//----- nvinfo : EIATTR_EXIT_INSTR_OFFSETS
	.align		4
        /*0048*/ 	.byte	0x04, 0x1c
        /*004a*/ 	.short	(.L_27 - .L_26)


	//   ....[0]....
.L_26:
        /*004c*/ 	.word	0x000016a0


	//----- nvinfo : EIATTR_CBANK_PARAM_SIZE
	.align		4
.L_27:
        /*0050*/ 	.byte	0x03, 0x19
        /*0052*/ 	.short	0x0018


	//----- nvinfo : EIATTR_PARAM_CBANK
	.align		4
        /*0054*/ 	.byte	0x04, 0x0a
        /*0056*/ 	.short	(.L_29 - .L_28)
	.align		4
.L_28:
        /*0058*/ 	.word	index@(.nv.constant0._Z13MatMult_threePiS_S_)
        /*005c*/ 	.short	0x0380
        /*005e*/ 	.short	0x0018


	//----- nvinfo : EIATTR_SW_WAR
	.align		4
.L_29:
        /*0060*/ 	.byte	0x04, 0x36
        /*0062*/ 	.short	(.L_31 - .L_30)
.L_30:
        /*0064*/ 	.word	0x00000008
.L_31:


//--------------------- .nv.info._Z11MatMult_twoPiS_S_ --------------------------
	.section	.nv.info._Z11MatMult_twoPiS_S_,"",@"SHT_CUDA_INFO"
	.sectionflags	@""
	.align	4


	//----- nvinfo : EIATTR_CUDA_API_VERSION
	.align		4
        /*0000*/ 	.byte	0x04, 0x37
        /*0002*/ 	.short	(.L_33 - .L_32)
.L_32:
        /*0004*/ 	.word	0x00000082


	//----- nvinfo : EIATTR_KPARAM_INFO
	.align		4
.L_33:
        /*0008*/ 	.byte	0x04, 0x17
        /*000a*/ 	.short	(.L_35 - .L_34)
.L_34:
        /*000c*/ 	.word	0x00000000
        /*0010*/ 	.short	0x0002
        /*0012*/ 	.short	0x0010
        /*0014*/ 	.byte	0x00, 0xf5, 0x21, 0x00


	//----- nvinfo : EIATTR_KPARAM_INFO
	.align		4
.L_35:
        /*0018*/ 	.byte	0x04, 0x17
        /*001a*/ 	.short	(.L_37 - .L_36)
.L_36:
        /*001c*/ 	.word	0x00000000
        /*0020*/ 	.short	0x0001
        /*0022*/ 	.short	0x0008
        /*0024*/ 	.byte	0x00, 0xf5, 0x21, 0x00


	//----- nvinfo : EIATTR_KPARAM_INFO
	.align		4
.L_37:
        /*0028*/ 	.byte	0x04, 0x17
        /*002a*/ 	.short	(.L_39 - .L_38)
.L_38:
        /*002c*/ 	.word	0x00000000
        /*0030*/ 	.short	0x0000
        /*0032*/ 	.short	0x0000
        /*0034*/ 	.byte	0x00, 0xf5, 0x21, 0x00


	//----- nvinfo : EIATTR_SPARSE_MMA_MASK
	.align		4
.L_39:
        /*0038*/ 	.byte	0x03, 0x50
        /*003a*/ 	.short	0x0000


	//----- nvinfo : EIATTR_MAXREG_COUNT
	.align		4
        /*003c*/ 	.byte	0x03, 0x1b
        /*003e*/ 	.short	0x00ff


	//----- nvinfo : EIATTR_MERCURY_ISA_VERSION
	.align		4
        /*0040*/ 	.byte	0x03, 0x5f
        /*0042*/ 	.short	0x0101


	//----- nvinfo : EIATTR_VRC_CTA_INIT_COUNT
	.align		4
        /*0044*/ 	.byte	0x02, 0x4a
	.zero		1
	.zero		1


	//----- nvinfo : EIATTR_EXIT_INSTR_OFFSETS
	.align		4
        /*0048*/ 	.byte	0x04, 0x1c
        /*004a*/ 	.short	(.L_41 - .L_40)


	//   ....[0]....
.L_40:
        /*004c*/ 	.word	0x00001050


	//----- nvinfo : EIATTR_CBANK_PARAM_SIZE
	.align		4
.L_41:
        /*0050*/ 	.byte	0x03, 0x19
        /*0052*/ 	.short	0x0018


	//----- nvinfo : EIATTR_PARAM_CBANK
	.align		4
        /*0054*/ 	.byte	0x04, 0x0a
        /*0056*/ 	.short	(.L_43 - .L_42)
	.align		4
.L_42:
        /*0058*/ 	.word	index@(.nv.constant0._Z11MatMult_twoPiS_S_)
        /*005c*/ 	.short	0x0380
        /*005e*/ 	.short	0x0018


	//----- nvinfo : EIATTR_SW_WAR
	.align		4
.L_43:
        /*0060*/ 	.byte	0x04, 0x36
        /*0062*/ 	.short	(.L_45 - .L_44)
.L_44:
        /*0064*/ 	.word	0x00000008
.L_45:


//--------------------- .nv.info._Z11MatMult_onePiS_S_ --------------------------
	.section	.nv.info._Z11MatMult_onePiS_S_,"",@"SHT_CUDA_INFO"
	.sectionflags	@""
	.align	4


	//----- nvinfo : EIATTR_CUDA_API_VERSION
	.align		4
        /*0000*/ 	.byte	0x04, 0x37
        /*0002*/ 	.short	(.L_47 - .L_46)
.L_46:
        /*0004*/ 	.word	0x00000082


	//----- nvinfo : EIATTR_KPARAM_INFO
	.align		4
.L_47:
        /*0008*/ 	.byte	0x04, 0x17
        /*000a*/ 	.short	(.L_49 - .L_48)
.L_48:
        /*000c*/ 	.word	0x00000000
        /*0010*/ 	.short	0x0002
        /*0012*/ 	.short	0x0010
        /*0014*/ 	.byte	0x00, 0xf5, 0x21, 0x00


	//----- nvinfo : EIATTR_KPARAM_INFO
	.align		4
.L_49:
        /*0018*/ 	.byte	0x04, 0x17
        /*001a*/ 	.short	(.L_51 - .L_50)
.L_50:
        /*001c*/ 	.word	0x00000000
        /*0020*/ 	.short	0x0001
        /*0022*/ 	.short	0x0008
        /*0024*/ 	.byte	0x00, 0xf5, 0x21, 0x00


	//----- nvinfo : EIATTR_KPARAM_INFO
	.align		4
.L_51:
        /*0028*/ 	.byte	0x04, 0x17
        /*002a*/ 	.short	(.L_53 - .L_52)
.L_52:
        /*002c*/ 	.word	0x00000000
        /*0030*/ 	.short	0x0000
        /*0032*/ 	.short	0x0000
        /*0034*/ 	.byte	0x00, 0xf5, 0x21, 0x00


	//----- nvinfo : EIATTR_SPARSE_MMA_MASK
	.align		4
.L_53:
        /*0038*/ 	.byte	0x03, 0x50
        /*003a*/ 	.short	0x0000


	//----- nvinfo : EIATTR_MAXREG_COUNT
	.align		4
        /*003c*/ 	.byte	0x03, 0x1b
        /*003e*/ 	.short	0x00ff


	//----- nvinfo : EIATTR_MERCURY_ISA_VERSION
	.align		4
        /*0040*/ 	.byte	0x03, 0x5f
        /*0042*/ 	.short	0x0101


	//----- nvinfo : EIATTR_VRC_CTA_INIT_COUNT
	.align		4
        /*0044*/ 	.byte	0x02, 0x4a
	.zero		1
	.zero		1


	//----- nvinfo : EIATTR_EXIT_INSTR_OFFSETS
	.align		4
        /*0048*/ 	.byte	0x04, 0x1c
        /*004a*/ 	.short	(.L_55 - .L_54)


	//   ....[0]....
.L_54:
        /*004c*/ 	.word	0x00001050


	//----- nvinfo : EIATTR_CBANK_PARAM_SIZE
	.align		4
.L_55:
        /*0050*/ 	.byte	0x03, 0x19
        /*0052*/ 	.short	0x0018


	//----- nvinfo : EIATTR_PARAM_CBANK
	.align		4
        /*0054*/ 	.byte	0x04, 0x0a
        /*0056*/ 	.short	(.L_57 - .L_56)
	.align		4
.L_56:
        /*0058*/ 	.word	index@(.nv.constant0._Z11MatMult_onePiS_S_)
        /*005c*/ 	.short	0x0380
        /*005e*/ 	.short	0x0018


	//----- nvinfo : EIATTR_SW_WAR
	.align		4
.L_57:
        /*0060*/ 	.byte	0x04, 0x36
        /*0062*/ 	.short	(.L_59 - .L_58)
.L_58:
        /*0064*/ 	.word	0x00000008
.L_59:


//--------------------- .nv.callgraph             --------------------------
	.section	.nv.callgraph,"",@"SHT_CUDA_CALLGRAPH"
	.align	4
	.sectionentsize	8
	.align		4
        /*0000*/ 	.word	0x00000000
	.align		4
        /*0004*/ 	.word	0xffffffff
	.align		4
        /*0008*/ 	.word	0x00000000
	.align		4
        /*000c*/ 	.word	0xfffffffe
	.align		4
        /*0010*/ 	.word	0x00000000
	.align		4
        /*0014*/ 	.word	0xfffffffd
	.align		4
        /*0018*/ 	.word	0x00000000
	.align		4
        /*001c*/ 	.word	0xfffffffc


//--------------------- .text._Z13MatMult_threePiS_S_ --------------------------
	.section	.text._Z13MatMult_threePiS_S_,"ax",@progbits
	.align	128
        .global         _Z13MatMult_threePiS_S_
        .type           _Z13MatMult_threePiS_S_,@function
        .size           _Z13MatMult_threePiS_S_,(.L_x_4 - _Z13MatMult_threePiS_S_)
        .other          _Z13MatMult_threePiS_S_,@"STO_CUDA_ENTRY STV_DEFAULT"
_Z13MatMult_threePiS_S_:
.text._Z13MatMult_threePiS_S_:
[----:B------:R-:W-:Y:S01]  /*0000*/  LDC R1, c[0x0][0x37c] ;  /* 0x0000df00ff017b82 */ /* 0x000fe20000000800 */
[----:B------:R-:W0:Y:S07]  /*0010*/  S2R R3, SR_TID.Y ;  /* 0x0000000000037919 */ /* 0x000e2e0000002200 */
[----:B------:R-:W-:Y:S01]  /*0020*/  S2UR UR4, SR_CTAID.X ;  /* 0x00000000000479c3 */ /* 0x000fe20000002500 */
[----:B------:R-:W1:Y:S01]  /*0030*/  LDCU UR5, c[0x0][0x374] ;  /* 0x00006e80ff0577ac */ /* 0x000e620008000800 */
[----:B------:R-:W2:Y:S06]  /*0040*/  LDCU.64 UR8, c[0x0][0x390] ;  /* 0x00007200ff0877ac */ /* 0x000eac0008000a00 */
[----:B------:R-:W1:Y:S01]  /*0050*/  S2UR UR6, SR_CTAID.Y ;  /* 0x00000000000679c3 */ /* 0x000e620000002600 */
[----:B------:R-:W3:Y:S01]  /*0060*/  LDCU.64 UR10, c[0x0][0x388] ;  /* 0x00007100ff0a77ac */ /* 0x000ee20008000a00 */
[----:B------:R-:W4:Y:S06]  /*0070*/  LDCU.64 UR12, c[0x0][0x358] ;  /* 0x00006b00ff0c77ac */ /* 0x000f2c0008000a00 */
[----:B------:R-:W0:Y:S01]  /*0080*/  LDC R0, c[0x0][0x364] ;  /* 0x0000d900ff007b82 */ /* 0x000e220000000800 */
[----:B------:R-:W5:Y:S01]  /*0090*/  LDCU UR14, c[0x0][0x370] ;  /* 0x00006e00ff0e77ac */ /* 0x000f620008000800 */
[----:B--2---:R-:W-:-:S04]  /*00a0*/  UIADD3 UR7, UP0, UPT, UR8, 0x90, URZ ;  /* 0x0000009008077890 */ /* 0x004fc8000ff1e0ff */
[----:B------:R-:W-:Y:S02]  /*00b0*/  UIADD3.X UR8, UPT, UPT, URZ, UR9, URZ, UP0, !UPT ;  /* 0x00000009ff087290 */ /* 0x000fe400087fe4ff */
[----:B-1----:R-:W-:Y:S02]  /*00c0*/  UIMAD UR4, UR4, UR5, UR6 ;  /* 0x00000005040472a4 */ /* 0x002fe4000f8e0206 */
[----:B---3--:R-:W-:Y:S02]  /*00d0*/  UIADD3 UR5, UP1, UPT, UR10, 0x90, URZ ;  /* 0x000000900a057890 */ /* 0x008fe4000ff3e0ff */
[----:B-----5:R-:W-:Y:S02]  /*00e0*/  UIADD3 UR9, UPT, UPT, -UR14, URZ, URZ ;  /* 0x000000ff0e097290 */ /* 0x020fe4000fffe1ff */
[----:B------:R-:W-:Y:S01]  /*00f0*/  UIADD3.X UR6, UPT, UPT, URZ, UR11, URZ, UP1, !UPT ;  /* 0x0000000bff067290 */ /* 0x000fe20008ffe4ff */
[----:B0-----:R-:W-:-:S04]  /*0100*/  IMAD R0, R0, UR4, R3 ;  /* 0x0000000400007c24 */ /* 0x001fc8000f8e0203 */
[----:B----4-:R-:W-:-:S07]  /*0110*/  IMAD R0, R0, UR14, RZ ;  /* 0x0000000e00007c24 */ /* 0x010fce000f8e02ff */
.L_x_0:
[----:B0-----:R-:W0:Y:S01]  /*0120*/  LDC.64 R2, c[0x0][0x380] ;  /* 0x0000e000ff027b82 */ /* 0x001e220000000a00 */
[----:B------:R-:W-:Y:S02]  /*0130*/  MOV R4, UR7 ;  /* 0x0000000700047c02 */ /* 0x000fe40008000f00 */
[----:B------:R-:W-:Y:S02]  /*0140*/  MOV R5, UR8 ;  /* 0x0000000800057c02 */ /* 0x000fe40008000f00 */
[----:B------:R-:W-:Y:S02]  /*0150*/  MOV R6, UR5 ;  /* 0x0000000500067c02 */ /* 0x000fe40008000f00 */
[----:B------:R-:W-:Y:S01]  /*0160*/  MOV R7, UR6 ;  /* 0x0000000600077c02 */ /* 0x000fe20008000f00 */
[----:B------:R-:W-:-:S04]  /*0170*/  IMAD.WIDE R4, R0, 0x4, R4 ;  /* 0x0000000400047825 */ /* 0x000fc800078e0204 */
[----:B------:R-:W-:Y:S01]  /*0180*/  IMAD.WIDE R6, R0, 0x4, R6 ;  /* 0x0000000400067825 */ /* 0x000fe200078e0206 */
[----:B------:R-:W2:Y:S04]  /*0190*/  LDG.E R8, desc[UR12][R4.64+-0x90] ;  /* 0xffff700c04087981 */ /* 0x000ea8000c1e1900 */
[----:B------:R-:W2:Y:S04]  /*01a0*/  LDG.E R10, desc[UR12][R6.64+-0x90] ;  /* 0xffff700c060a7981 */ /* 0x000ea8000c1e1900 */
[----:B0-----:R-:W2:Y:S02]  /*01b0*/  LDG.E R9, desc[UR12][R2.64] ;  /* 0x0000000c02097981 */ /* 0x001ea4000c1e1900 */
[----:B--2---:R-:W-:-:S05]  /*01c0*/  IMAD R9, R9, R10, R8 ;  /* 0x0000000a09097224 */ /* 0x004fca00078e0208 */
[----:B------:R0:W-:Y:S04]  /*01d0*/  STG.E desc[UR12][R4.64+-0x90], R9 ;  /* 0xffff700904007986 */ /* 0x0001e8000c10190c */
[----:B------:R-:W2:Y:S04]  /*01e0*/  LDG.E R8, desc[UR12][R2.64+0x4] ;  /* 0x0000040c02087981 */ /* 0x000ea8000c1e1900 */
[----:B------:R-:W2:Y:S02]  /*01f0*/  LDG.E R10, desc[UR12][R6.64+-0x6c] ;  /* 0xffff940c060a7981 */ /* 0x000ea4000c1e1900 */
[----:B--2---:R-:W-:-:S05]  /*0200*/  IMAD R11, R8, R10, R9 ;  /* 0x0000000a080b7224 */ /* 0x004fca00078e0209 */
[----:B------:R1:W-:Y:S04]  /*0210*/  STG.E desc[UR12][R4.64+-0x90], R11 ;  /* 0xffff700b04007986 */ /* 0x0003e8000c10190c */
[----:B------:R-:W2:Y:S04]  /*0220*/  LDG.E R8, desc[UR12][R2.64+0x8] ;  /* 0x0000080c02087981 */ /* 0x000ea8000c1e1900 */
[----:B------:R-:W2:Y:S02]  /*0230*/  LDG.E R10, desc[UR12][R6.64+-0x48] ;  /* 0xffffb80c060a7981 */ /* 0x000ea4000c1e1900 */
[----:B--2---:R-:W-:-:S05]  /*0240*/  IMAD R13, R8, R10, R11 ;  /* 0x0000000a080d7224 */ /* 0x004fca00078e020b */
[----:B------:R2:W-:Y:S04]  /*0250*/  STG.E desc[UR12][R4.64+-0x90], R13 ;  /* 0xffff700d04007986 */ /* 0x0005e8000c10190c */
[----:B------:R-:W0:Y:S04]  /*0260*/  LDG.E R8, desc[UR12][R2.64+0xc] ;  /* 0x00000c0c02087981 */ /* 0x000e28000c1e1900 */
[----:B------:R-:W0:Y:S02]  /*0270*/  LDG.E R10, desc[UR12][R6.64+-0x24] ;  /* 0xffffdc0c060a7981 */ /* 0x000e24000c1e1900 */
[----:B0-----:R-:W-:-:S05]  /*0280*/  IMAD R9, R8, R10, R13 ;  /* 0x0000000a08097224 */ /* 0x001fca00078e020d */
[----:B------:R0:W-:Y:S04]  /*0290*/  STG.E desc[UR12][R4.64+-0x90], R9 ;  /* 0xffff700904007986 */ /* 0x0001e8000c10190c */
[----:B------:R-:W1:Y:S04]  /*02a0*/  LDG.E R8, desc[UR12][R2.64+0x10] ;  /* 0x0000100c02087981 */ /* 0x000e68000c1e1900 */
[----:B------:R-:W1:Y:S02]  /*02b0*/  LDG.E R10, desc[UR12][R6.64] ;  /* 0x0000000c060a7981 */ /* 0x000e64000c1e1900 */
[----:B-1----:R-:W-:-:S05]  /*02c0*/  IMAD R11, R8, R10, R9 ;  /* 0x0000000a080b7224 */ /* 0x002fca00078e0209 */
        /* <DEDUP_REMOVED lines=15> */
[----:B--2---:R-:W-:-:S02]  /*03c0*/  IMAD R13, R8, R10, R11 ;  /* 0x0000000a080d7224 */ /* 0x004fc400078e020b */
[----:B------:R-:W2:Y:S04]  /*03d0*/  LDG.E R8, desc[UR12][R4.64+-0x6c] ;  /* 0xffff940c04087981 */ /* 0x000ea8000c1e1900 */
[----:B------:R3:W-:Y:S04]  /*03e0*/  STG.E desc[UR12][R4.64+-0x90], R13 ;  /* 0xffff700d04007986 */ /* 0x0007e8000c10190c */
[----:B------:R-:W2:Y:S04]  /*03f0*/  LDG.E R15, desc[UR12][R2.64+0x24] ;  /* 0x0000240c020f7981 */ /* 0x000ea8000c1e1900 */
[----:B0-----:R-:W2:Y:S02]  /*0400*/  LDG.E R9, desc[UR12][R6.64+-0x90] ;  /* 0xffff700c06097981 */ /* 0x001ea4000c1e1900 */
[----:B--2---:R-:W-:-:S05]  /*0410*/  IMAD R9, R15, R9, R8 ;  /* 0x000000090f097224 */ /* 0x004fca00078e0208 */
[----:B------:R0:W-:Y:S04]  /*0420*/  STG.E desc[UR12][R4.64+-0x6c], R9 ;  /* 0xffff940904007986 */ /* 0x0001e8000c10190c */
[----:B------:R-:W1:Y:S04]  /*0430*/  LDG.E R8, desc[UR12][R2.64+0x28] ;  /* 0x0000280c02087981 */ /* 0x000e68000c1e1900 */
[----:B------:R-:W1:Y:S02]  /*0440*/  LDG.E R10, desc[UR12][R6.64+-0x6c] ;  /* 0xffff940c060a7981 */ /* 0x000e64000c1e1900 */
[----:B-1----:R-:W-:-:S05]  /*0450*/  IMAD R11, R8, R10, R9 ;  /* 0x0000000a080b7224 */ /* 0x002fca00078e0209 */
[----:B------:R1:W-:Y:S04]  /*0460*/  STG.E desc[UR12][R4.64+-0x6c], R11 ;  /* 0xffff940b04007986 */ /* 0x0003e8000c10190c */
[----:B------:R-:W3:Y:S04]  /*0470*/  LDG.E R8, desc[UR12][R2.64+0x2c] ;  /* 0x00002c0c02087981 */ /* 0x000ee8000c1e1900 */
[----:B------:R-:W3:Y:S02]  /*0480*/  LDG.E R10, desc[UR12][R6.64+-0x48] ;  /* 0xffffb80c060a7981 */ /* 0x000ee4000c1e1900 */
[----:B---3--:R-:W-:-:S05]  /*0490*/  IMAD R13, R8, R10, R11 ;  /* 0x0000000a080d7224 */ /* 0x008fca00078e020b */
        /* <DEDUP_REMOVED lines=281> */
[----:B------:R-:W2:Y:S01]  /*1630*/  LDG.E R10, desc[UR12][R6.64+0x90] ;  /* 0x0000900c060a7981 */ /* 0x000ea2000c1e1900 */
[----:B------:R-:W-:-:S04]  /*1640*/  UIADD3 UR9, UPT, UPT, UR9, 0x1, URZ ;  /* 0x0000000109097890 */ /* 0x000fc8000fffe0ff */
[----:B------:R-:W-:Y:S01]  /*1650*/  UISETP.NE.AND UP0, UPT, UR9, URZ, UPT ;  /* 0x000000ff0900728c */ /* 0x000fe2000bf05270 */
[----:B------:R-:W-:Y:S01]  /*1660*/  IADD3 R0, PT, PT, R0, 0x1, RZ ;  /* 0x0000000100007810 */ /* 0x000fe20007ffe0ff */
[----:B--2---:R-:W-:-:S05]  /*1670*/  IMAD R13, R8, R10, R11 ;  /* 0x0000000a080d7224 */ /* 0x004fca00078e020b */
[----:B------:R0:W-:Y:S02]  /*1680*/  STG.E desc[UR12][R4.64+0x90], R13 ;  /* 0x0000900d04007986 */ /* 0x0001e4000c10190c */
[----:B------:R-:W-:Y:S05]  /*1690*/  BRA.U UP0, `(.L_x_0) ;  /* 0xffffffe900a07547 */ /* 0x000fea000b83ffff */
[----:B------:R-:W-:Y:S05]  /*16a0*/  EXIT ;  /* 0x000000000000794d */ /* 0x000fea0003800000 */
.L_x_1:
[----:B------:R-:W-:-:S00]  /*16b0*/  BRA `(.L_x_1) ;  /* 0xfffffffc00fc7947 */ /* 0x000fc0000383ffff */
[----:B------:R-:W-:-:S00]  /*16c0*/  NOP ;  /* 0x0000000000007918 */ /* 0x000fc00000000000 */
        /* <DEDUP_REMOVED lines=11> */
.L_x_4:


//--------------------- .text._Z11MatMult_twoPiS_S_ --------------------------
	.section	.text._Z11MatMult_twoPiS_S_,"ax",@progbits
	.align	128
        .global         _Z11MatMult_twoPiS_S_
        .type           _Z11MatMult_twoPiS_S_,@function
        .size           _Z11MatMult_twoPiS_S_,(.L_x_5 - _Z11MatMult_twoPiS_S_)
        .other          _Z11MatMult_twoPiS_S_,@"STO_CUDA_ENTRY STV_DEFAULT"
_Z11MatMult_twoPiS_S_:
.text._Z11MatMult_twoPiS_S_:
[----:B------:R-:W-:Y:S01]  /*0000*/  LDC R1, c[0x0][0x37c] ;  /* 0x0000df00ff017b82 */ /* 0x000fe20000000800 */
[----:B------:R-:W0:Y:S07]  /*0010*/  S2R R9, SR_TID.X ;  /* 0x0000000000097919 */ /* 0x000e2e0000002100 */
[----:B------:R-:W1:Y:S01]  /*0020*/  LDC.64 R4, c[0x0][0x380] ;  /* 0x0000e000ff047b82 */ /* 0x000e620000000a00 */
[----:B------:R-:W2:Y:S07]  /*0030*/  LDCU.64 UR4, c[0x0][0x358] ;  /* 0x00006b00ff0477ac */ /* 0x000eae0008000a00 */
[----:B------:R-:W2:Y:S01]  /*0040*/  LDC.64 R2, c[0x0][0x388] ;  /* 0x0000e200ff027b82 */ /* 0x000ea20000000a00 */
[----:B0-----:R-:W-:Y:S01]  /*0050*/  LEA R9, R9, R9, 0x3 ;  /* 0x0000000909097211 */ /* 0x001fe200078e18ff */
[----:B--2---:R-:W2:Y:S04]  /*0060*/  LDG.E R7, desc[UR4][R2.64] ;  /* 0x0000000402077981 */ /* 0x004ea8000c1e1900 */
[----:B-1----:R-:W-:Y:S01]  /*0070*/  IMAD.WIDE.U32 R4, R9, 0x4, R4 ;  /* 0x0000000409047825 */ /* 0x002fe200078e0004 */
[----:B------:R-:W3:Y:S04]  /*0080*/  LDG.E R14, desc[UR4][R2.64+0x24] ;  /* 0x00002404020e7981 */ /* 0x000ee8000c1e1900 */
[----:B------:R-:W2:Y:S04]  /*0090*/  LDG.E R6, desc[UR4][R4.64] ;  /* 0x0000000404067981 */ /* 0x000ea8000c1e1900 */
[----:B------:R-:W3:Y:S04]  /*00a0*/  LDG.E R19, desc[UR4][R4.64+0x4] ;  /* 0x0000040404137981 */ /* 0x000ee8000c1e1900 */
[----:B------:R-:W4:Y:S04]  /*00b0*/  LDG.E R16, desc[UR4][R2.64+0x48] ;  /* 0x0000480402107981 */ /* 0x000f28000c1e1900 */
[----:B------:R-:W4:Y:S04]  /*00c0*/  LDG.E R21, desc[UR4][R4.64+0x8] ;  /* 0x0000080404157981 */ /* 0x000f28000c1e1900 */
[----:B------:R-:W5:Y:S04]  /*00d0*/  LDG.E R18, desc[UR4][R2.64+0x6c] ;  /* 0x00006c0402127981 */ /* 0x000f68000c1e1900 */
        /* <DEDUP_REMOVED lines=10> */
[----:B------:R-:W5:Y:S01]  /*0180*/  LDG.E R11, desc[UR4][R4.64+0x20] ;  /* 0x00002004040b7981 */ /* 0x000f62000c1e1900 */
[----:B--2---:R-:W-:-:S04]  /*0190*/  IMAD R6, R6, R7, RZ ;  /* 0x0000000706067224 */ /* 0x004fc800078e02ff */
[----:B---3--:R-:W-:Y:S02]  /*01a0*/  IMAD R14, R19, R14, R6 ;  /* 0x0000000e130e7224 */ /* 0x008fe400078e0206 */
[----:B------:R-:W0:Y:S02]  /*01b0*/  LDC.64 R6, c[0x0][0x390] ;  /* 0x0000e400ff067b82 */ /* 0x000e240000000a00 */
[----:B----4-:R-:W-:-:S04]  /*01c0*/  IMAD R14, R21, R16, R14 ;  /* 0x00000010150e7224 */ /* 0x010fc800078e020e */
[----:B-----5:R-:W-:-:S04]  /*01d0*/  IMAD R14, R23, R18, R14 ;  /* 0x00000012170e7224 */ /* 0x020fc800078e020e */
[----:B------:R-:W-:-:S04]  /*01e0*/  IMAD R14, R25, R20, R14 ;  /* 0x00000014190e7224 */ /* 0x000fc800078e020e */
[----:B------:R-:W-:-:S04]  /*01f0*/  IMAD R12, R12, R17, R14 ;  /* 0x000000110c0c7224 */ /* 0x000fc800078e020e */
[----:B------:R-:W-:Y:S02]  /*0200*/  IMAD R10, R10, R15, R12 ;  /* 0x0000000f0a0a7224 */ /* 0x000fe400078e020c */
[----:B0-----:R-:W-:-:S04]  /*0210*/  IMAD.WIDE.U32 R6, R9, 0x4, R6 ;  /* 0x0000000409067825 */ /* 0x001fc800078e0006 */
[----:B------:R-:W-:-:S04]  /*0220*/  IMAD R8, R8, R13, R10 ;  /* 0x0000000d08087224 */ /* 0x000fc800078e020a */
[----:B------:R-:W-:-:S05]  /*0230*/  IMAD R11, R11, R0, R8 ;  /* 0x000000000b0b7224 */ /* 0x000fca00078e0208 */
[----:B------:R0:W-:Y:S04]  /*0240*/  STG.E desc[UR4][R6.64], R11 ;  /* 0x0000000b06007986 */ /* 0x0001e8000c101904 */
[----:B------:R-:W2:Y:S04]  /*0250*/  LDG.E R12, desc[UR4][R4.64] ;  /* 0x00000004040c7981 */ /* 0x000ea8000c1e1900 */
[----:B------:R-:W2:Y:S04]  /*0260*/  LDG.E R15, desc[UR4][R2.64+0x4] ;  /* 0x00000404020f7981 */ /* 0x000ea8000c1e1900 */
[----:B------:R-:W3:Y:S04]  /*0270*/  LDG.E R17, desc[UR4][R4.64+0x4] ;  /* 0x0000040404117981 */ /* 0x000ee8000c1e1900 */
        /* <DEDUP_REMOVED lines=12> */
[----:B0-----:R-:W5:Y:S04]  /*0340*/  LDG.E R11, desc[UR4][R2.64+0x100] ;  /* 0x00010004020b7981 */ /* 0x001f68000c1e1900 */
[----:B------:R-:W5:Y:S04]  /*0350*/  LDG.E R0, desc[UR4][R4.64+0x20] ;  /* 0x0000200404007981 */ /* 0x000f68000c1e1900 */
[----:B------:R-:W5:Y:S01]  /*0360*/  LDG.E R9, desc[UR4][R2.64+0x124] ;  /* 0x0001240402097981 */ /* 0x000f62000c1e1900 */
[----:B--2---:R-:W-:-:S04]  /*0370*/  IMAD R12, R12, R15, RZ ;  /* 0x0000000f0c0c7224 */ /* 0x004fc800078e02ff */
[----:B---3--:R-:W-:-:S04]  /*0380*/  IMAD R12, R17, R14, R12 ;  /* 0x0000000e110c7224 */ /* 0x008fc800078e020c */
[----:B----4-:R-:W-:-:S04]  /*0390*/  IMAD R12, R19, R16, R12 ;  /* 0x00000010130c7224 */ /* 0x010fc800078e020c */
[----:B-----5:R-:W-:-:S04]  /*03a0*/  IMAD R12, R21, R18, R12 ;  /* 0x00000012150c7224 */ /* 0x020fc800078e020c */
[----:B------:R-:W-:-:S04]  /*03b0*/  IMAD R12, R23, R20, R12 ;  /* 0x00000014170c7224 */ /* 0x000fc800078e020c */
[----:B------:R-:W-:-:S04]  /*03c0*/  IMAD R12, R25, R22, R12 ;  /* 0x00000016190c7224 */ /* 0x000fc800078e020c */
[----:B------:R-:W-:-:S04]  /*03d0*/  IMAD R10, R10, R13, R12 ;  /* 0x0000000d0a0a7224 */ /* 0x000fc800078e020c */
        /* <DEDUP_REMOVED lines=20> */
[----:B0-----:R-:W5:Y:S01]  /*0520*/  LDG.E R9, desc[UR4][R2.64+0x128] ;  /* 0x0001280402097981 */ /* 0x001f62000c1e1900 */
        /* <DEDUP_REMOVED lines=177> */
[----:B------:R-:W-:Y:S01]  /*1040*/  STG.E desc[UR4][R6.64+0x20], R9 ;  /* 0x0000200906007986 */ /* 0x000fe2000c101904 */
[----:B------:R-:W-:Y:S05]  /*1050*/  EXIT ;  /* 0x000000000000794d */ /* 0x000fea0003800000 */
.L_x_2:
        /* <DEDUP_REMOVED lines=10> */
.L_x_5:


//--------------------- .text._Z11MatMult_onePiS_S_ --------------------------
	.section	.text._Z11MatMult_onePiS_S_,"ax",@progbits
	.align	128
        .global         _Z11MatMult_onePiS_S_
        .type           _Z11MatMult_onePiS_S_,@function
        .size           _Z11MatMult_onePiS_S_,(.L_x_6 - _Z11MatMult_onePiS_S_)
        .other          _Z11MatMult_onePiS_S_,@"STO_CUDA_ENTRY STV_DEFAULT"
_Z11MatMult_onePiS_S_:
.text._Z11MatMult_onePiS_S_:
        /* <DEDUP_REMOVED lines=262> */
.L_x_3:
        /* <DEDUP_REMOVED lines=10> */
.L_x_6:


//--------------------- .nv.shared.reserved.0     --------------------------
	.section	.nv.shared.reserved.0,"aw",@nobits
	.weak		__nv_reservedSMEM_offset_0_alias
	.size		__nv_reservedSMEM_offset_0_alias, 0, 64
	.other		__nv_reservedSMEM_offset_0_alias,@"STO_CUDA_RESERVED_SHARED STV_DEFAULT"
__nv_reservedSMEM_offset_0_alias:
	.zero		0
	.zero		64


//--------------------- .nv.constant0._Z13MatMult_threePiS_S_ --------------------------
	.section	.nv.constant0._Z13MatMult_threePiS_S_,"a",@progbits
	.sectionflags	@""
	.align	4
.nv.constant0._Z13MatMult_threePiS_S_:
	.zero		920


//--------------------- .nv.constant0._Z11MatMult_twoPiS_S_ --------------------------
	.section	.nv.constant0._Z11MatMult_twoPiS_S_,"a",@progbits
	.sectionflags	@""
	.align	4
.nv.constant0._Z11MatMult_twoPiS_S_:
	.zero		920


//--------------------- .nv.constant0._Z11MatMult_onePiS_S_ --------------------------
	.section	.nv.constant0._Z11MatMult_onePiS_S_,"a",@progbits
	.sectionflags	@""
	.align	4
.nv.constant0._Z11MatMult_onePiS_S_:
	.zero		920


//--------------------- SYMBOLS --------------------------

	.type		.nv.reservedSmem.offset0,@object
	.size		.nv.reservedSmem.offset0,0x4
